//
// Generated by NVIDIA NVVM Compiler
//
// Compiler Build ID: CL-36424714
// Cuda compilation tools, release 13.0, V13.0.88
// Based on NVVM 20.0.0
//

.version 9.0
.target sm_100
.address_size 64

	// .globl	_Z19privat_histo_kernelPiS_ii
.extern .shared .align 16 .b8 subhist[];

.visible .entry _Z19privat_histo_kernelPiS_ii(
	.param .u64 .ptr .align 1 _Z19privat_histo_kernelPiS_ii_param_0,
	.param .u64 .ptr .align 1 _Z19privat_histo_kernelPiS_ii_param_1,
	.param .u32 _Z19privat_histo_kernelPiS_ii_param_2,
	.param .u32 _Z19privat_histo_kernelPiS_ii_param_3
)
{
	.reg .pred 	%p<6>;
	.reg .b32 	%r<27>;
	.reg .b64 	%rd<15>;

	ld.param.u64 	%rd6, [_Z19privat_histo_kernelPiS_ii_param_0];
	ld.param.u64 	%rd7, [_Z19privat_histo_kernelPiS_ii_param_1];
	ld.param.u32 	%r7, [_Z19privat_histo_kernelPiS_ii_param_2];
	ld.param.u32 	%r8, [_Z19privat_histo_kernelPiS_ii_param_3];
	mov.u32 	%r1, %tid.x;
	mov.u32 	%r2, %ntid.x;
	setp.ge.s32 	%p1, %r1, %r7;
	@%p1 bra 	$L__BB0_3;
	mov.u32 	%r10, subhist;
	mov.u32 	%r26, %r1;
$L__BB0_2:
	shl.b32 	%r9, %r26, 2;
	add.s32 	%r11, %r10, %r9;
	mov.b32 	%r12, 0;
	st.shared.u32 	[%r11], %r12;
	add.s32 	%r26, %r26, %r2;
	setp.lt.s32 	%p2, %r26, %r7;
	@%p2 bra 	$L__BB0_2;
$L__BB0_3:
	cvta.to.global.u64 	%rd1, %rd7;
	mov.u32 	%r13, %ctaid.x;
	mad.lo.s32 	%r5, %r13, %r2, %r1;
	bar.sync 	0;
	setp.ge.s32 	%p3, %r5, %r8;
	@%p3 bra 	$L__BB0_6;
	mul.wide.s32 	%rd8, %r8, 4;
	add.s64 	%rd2, %rd1, %rd8;
	mul.wide.s32 	%rd9, %r5, 4;
	add.s64 	%rd14, %rd1, %rd9;
	mov.u32 	%r14, %nctaid.x;
	mul.lo.s32 	%r6, %r2, %r14;
	mov.u32 	%r18, subhist;
	mul.wide.s32 	%rd10, %r6, 4;
$L__BB0_5:
	ld.global.u32 	%r15, [%rd14];
	shl.b32 	%r16, %r15, 2;
	and.b32  	%r17, %r16, 4;
	add.s32 	%r19, %r18, %r17;
	atom.shared.add.u32 	%r20, [%r19], 1;
	add.s64 	%rd14, %rd14, %rd10;
	setp.lt.u64 	%p4, %rd14, %rd2;
	@%p4 bra 	$L__BB0_5;
$L__BB0_6:
	setp.ge.s32 	%p5, %r1, %r7;
	bar.sync 	0;
	@%p5 bra 	$L__BB0_8;
	cvta.to.global.u64 	%rd11, %rd6;
	mul.wide.u32 	%rd12, %r1, 4;
	add.s64 	%rd13, %rd11, %rd12;
	shl.b32 	%r21, %r1, 2;
	mov.u32 	%r22, subhist;
	add.s32 	%r23, %r22, %r21;
	ld.shared.u32 	%r24, [%r23];
	atom.global.add.u32 	%r25, [%rd13], %r24;
$L__BB0_8:
	ret;

}


// ===== COMPILED SASS (sm_100) =====

	.target	sm_100

	.elftype	@"ET_EXEC"


//--------------------- .note.nv.tkinfo           --------------------------
	.section	.note.nv.tkinfo,"",@"SHT_NOTE"
	.sectionflags	@"SHF_NOTE_NV_TKINFO"
	.tkinfo
        /*0018*/ 	.word	0x00000002
        /*0030*/ 	.string	""
        /*0030*/ 	.string	"ptxas"
        /*0030*/ 	.string	"Cuda compilation tools, release 13.0, V13.0.88"
        /*0030*/ 	.string	"Build cuda_13.0.r13.0/compiler.36424714_0"
        /*0030*/ 	.string	"-arch sm_100 -m 64 "



//--------------------- .note.nv.cuinfo           --------------------------
	.section	.note.nv.cuinfo,"",@"SHT_NOTE"
	.sectionflags	@"SHF_NOTE_NV_CUINFO"
        /*0018*/ 	.short	0x0002
        /*001a*/ 	.short	0x0064
        /*001c*/ 	.short	0x0082
	.zero		2


//--------------------- .nv.info                  --------------------------
	.section	.nv.info,"",@"SHT_CUDA_INFO"
	.align	4


	//----- nvinfo : EIATTR_REGCOUNT
	.align		4
        /*0000*/ 	.byte	0x04, 0x2f
        /*0002*/ 	.short	(.L_1 - .L_0)
	.align		4
.L_0:
        /*0004*/ 	.word	index@(_Z19privat_histo_kernelPiS_ii)
        /*0008*/ 	.word	0x0000000e


	//----- nvinfo : EIATTR_FRAME_SIZE
	.align		4
.L_1:
        /*000c*/ 	.byte	0x04, 0x11
        /*000e*/ 	.short	(.L_3 - .L_2)
	.align		4
.L_2:
        /*0010*/ 	.word	index@(_Z19privat_histo_kernelPiS_ii)
        /*0014*/ 	.word	0x00000000


	//----- nvinfo : EIATTR_MIN_STACK_SIZE
	.align		4
.L_3:
        /*0018*/ 	.byte	0x04, 0x12
        /*001a*/ 	.short	(.L_5 - .L_4)
	.align		4
.L_4:
        /*001c*/ 	.word	index@(_Z19privat_histo_kernelPiS_ii)
        /*0020*/ 	.word	0x00000000
.L_5:


//--------------------- .nv.compat                --------------------------
	.section	.nv.compat,"",@"SHT_CUDA_COMPAT_INFO"
	.align	4
        /*0000*/ 	.byte	0x02, 0x09, 0x00, 0x00, 0x02, 0x02, 0x01, 0x00, 0x02, 0x05, 0x05, 0x00, 0x03, 0x07, 0x01, 0x01
        /*0010*/ 	.byte	0x02, 0x03, 0x00, 0x00, 0x02, 0x06, 0x01, 0x00, 0x04, 0x0b, 0x08, 0x00, 0x09, 0x00, 0x00, 0x00
        /*0020*/ 	.byte	0x00, 0x00, 0x00, 0x00


//--------------------- .nv.info._Z19privat_histo_kernelPiS_ii --------------------------
	.section	.nv.info._Z19privat_histo_kernelPiS_ii,"",@"SHT_CUDA_INFO"
	.sectionflags	@""
	.align	4


	//----- nvinfo : EIATTR_CUDA_API_VERSION
	.align		4
        /*0000*/ 	.byte	0x04, 0x37
        /*0002*/ 	.short	(.L_7 - .L_6)
.L_6:
        /*0004*/ 	.word	0x00000082


	//----- nvinfo : EIATTR_KPARAM_INFO
	.align		4
.L_7:
        /*0008*/ 	.byte	0x04, 0x17
        /*000a*/ 	.short	(.L_9 - .L_8)
.L_8:
        /*000c*/ 	.word	0x00000000
        /*0010*/ 	.short	0x0003
        /*0012*/ 	.short	0x0014
        /*0014*/ 	.byte	0x00, 0xf0, 0x11, 0x00


	//----- nvinfo : EIATTR_KPARAM_INFO
	.align		4
.L_9:
        /*0018*/ 	.byte	0x04, 0x17
        /*001a*/ 	.short	(.L_11 - .L_10)
.L_10:
        /*001c*/ 	.word	0x00000000
        /*0020*/ 	.short	0x0002
        /*0022*/ 	.short	0x0010
        /*0024*/ 	.byte	0x00, 0xf0, 0x11, 0x00


	//----- nvinfo : EIATTR_KPARAM_INFO
	.align		4
.L_11:
        /*0028*/ 	.byte	0x04, 0x17
        /*002a*/ 	.short	(.L_13 - .L_12)
.L_12:
        /*002c*/ 	.word	0x00000000
        /*0030*/ 	.short	0x0001
        /*0032*/ 	.short	0x0008
        /*0034*/ 	.byte	0x00, 0xf5, 0x21, 0x00


	//----- nvinfo : EIATTR_KPARAM_INFO
	.align		4
.L_13:
        /*0038*/ 	.byte	0x04, 0x17
        /*003a*/ 	.short	(.L_15 - .L_14)
.L_14:
        /*003c*/ 	.word	0x00000000
        /*0040*/ 	.short	0x0000
        /*0042*/ 	.short	0x0000
        /*0044*/ 	.byte	0x00, 0xf5, 0x21, 0x00


	//----- nvinfo : EIATTR_SPARSE_MMA_MASK
	.align		4
.L_15:
        /*0048*/ 	.byte	0x03, 0x50
        /*004a*/ 	.short	0x0000


	//----- nvinfo : EIATTR_MAXREG_COUNT
	.align		4
        /*004c*/ 	.byte	0x03, 0x1b
        /*004e*/ 	.short	0x00ff


	//----- nvinfo : EIATTR_NUM_BARRIERS
	.align		4
        /*0050*/ 	.byte	0x02, 0x4c
        /*0052*/ 	.byte	0x01
	.zero		1


	//----- nvinfo : EIATTR_MERCURY_ISA_VERSION
	.align		4
        /*0054*/ 	.byte	0x03, 0x5f
        /*0056*/ 	.short	0x0101


	//----- nvinfo : EIATTR_VRC_CTA_INIT_COUNT
	.align		4
        /*0058*/ 	.byte	0x02, 0x4a
	.zero		1
	.zero		1


	//----- nvinfo : EIATTR_EXIT_INSTR_OFFSETS
	.align		4
        /*005c*/ 	.byte	0x04, 0x1c
        /*005e*/ 	.short	(.L_17 - .L_16)


	//   ....[0]....
.L_16:
        /*0060*/ 	.word	0x000002c0


	//   ....[1]....
        /*0064*/ 	.word	0x00000350


	//----- nvinfo : EIATTR_CRS_STACK_SIZE
	.align		4
.L_17:
        /*0068*/ 	.byte	0x04, 0x1e
        /*006a*/ 	.short	(.L_19 - .L_18)
.L_18:
        /*006c*/ 	.word	0x00000000


	//----- nvinfo : EIATTR_CBANK_PARAM_SIZE
	.align		4
.L_19:
        /*0070*/ 	.byte	0x03, 0x19
        /*0072*/ 	.short	0x0018


	//----- nvinfo : EIATTR_PARAM_CBANK
	.align		4
        /*0074*/ 	.byte	0x04, 0x0a
        /*0076*/ 	.short	(.L_21 - .L_20)
	.align		4
.L_20:
        /*0078*/ 	.word	index@(.nv.constant0._Z19privat_histo_kernelPiS_ii)
        /*007c*/ 	.short	0x0380
        /*007e*/ 	.short	0x0018


	//----- nvinfo : EIATTR_SW_WAR
	.align		4
.L_21:
        /*0080*/ 	.byte	0x04, 0x36
        /*0082*/ 	.short	(.L_23 - .L_22)
.L_22:
        /*0084*/ 	.word	0x00000008
.L_23:


//--------------------- .nv.callgraph             --------------------------
	.section	.nv.callgraph,"",@"SHT_CUDA_CALLGRAPH"
	.align	4
	.sectionentsize	8
	.align		4
        /*0000*/ 	.word	0x00000000
	.align		4
        /*0004*/ 	.word	0xffffffff
	.align		4
        /*0008*/ 	.word	0x00000000
	.align		4
        /*000c*/ 	.word	0xfffffffe
	.align		4
        /*0010*/ 	.word	0x00000000
	.align		4
        /*0014*/ 	.word	0xfffffffd
	.align		4
        /*0018*/ 	.word	0x00000000
	.align		4
        /*001c*/ 	.word	0xfffffffc


//--------------------- .text._Z19privat_histo_kernelPiS_ii --------------------------
	.section	.text._Z19privat_histo_kernelPiS_ii,"ax",@progbits
	.align	128
        .global         _Z19privat_histo_kernelPiS_ii
        .type           _Z19privat_histo_kernelPiS_ii,@function
        .size           _Z19privat_histo_kernelPiS_ii,(.L_x_7 - _Z19privat_histo_kernelPiS_ii)
        .other          _Z19privat_histo_kernelPiS_ii,@"STO_CUDA_ENTRY STV_DEFAULT"
_Z19privat_histo_kernelPiS_ii:
.text._Z19privat_histo_kernelPiS_ii:
[----:B------:R-:W-:Y:S01]  /*0000*/  LDC R1, c[0x0][0x37c] ;  /* 0x0000df00ff017b82 */ /* 0x000fe20000000800 */
[----:B------:R-:W0:Y:S01]  /*0010*/  S2R R9, SR_TID.X ;  /* 0x0000000000097919 */ /* 0x000e220000002100 */
[----:B------:R-:W0:Y:S06]  /*0020*/  LDCU UR5, c[0x0][0x390] ;  /* 0x00007200ff0577ac */ /* 0x000e2c0008000800 */
[----:B------:R-:W1:Y:S01]  /*0030*/  LDC R6, c[0x0][0x394] ;  /* 0x0000e500ff067b82 */ /* 0x000e620000000800 */
[----:B------:R-:W-:Y:S01]  /*0040*/  BSSY.RECONVERGENT B0, `(.L_x_0) ;  /* 0x0000011000007945 */ /* 0x000fe20003800200 */
[----:B------:R-:W2:Y:S01]  /*0050*/  S2R R0, SR_CTAID.X ;  /* 0x0000000000007919 */ /* 0x000ea20000002500 */
[----:B------:R-:W2:Y:S01]  /*0060*/  LDCU UR4, c[0x0][0x360] ;  /* 0x00006c00ff0477ac */ /* 0x000ea20008000800 */
[----:B------:R-:W3:Y:S01]  /*0070*/  LDCU.64 UR6, c[0x0][0x358] ;  /* 0x00006b00ff0677ac */ /* 0x000ee20008000a00 */
[----:B0-----:R-:W-:Y:S01]  /*0080*/  ISETP.GE.AND P1, PT, R9, UR5, PT ;  /* 0x0000000509007c0c */ /* 0x001fe2000bf26270 */
[----:B--2---:R-:W-:-:S05]  /*0090*/  IMAD R7, R0, UR4, R9 ;  /* 0x0000000400077c24 */ /* 0x004fca000f8e0209 */
[----:B-1----:R-:W-:-:S07]  /*00a0*/  ISETP.GE.AND P2, PT, R7, R6, PT ;  /* 0x000000060700720c */ /* 0x002fce0003f46270 */
[----:B---3--:R-:W-:Y:S06]  /*00b0*/  @P1 BRA `(.L_x_1) ;  /* 0x0000000000241947 */ /* 0x008fec0003800000 */
[----:B------:R-:W0:Y:S01]  /*00c0*/  S2R R5, SR_CgaCtaId ;  /* 0x0000000000057919 */ /* 0x000e220000008800 */
[----:B------:R-:W-:Y:S01]  /*00d0*/  MOV R0, 0x400 ;  /* 0x0000040000007802 */ /* 0x000fe20000000f00 */
[----:B------:R-:W-:-:S03]  /*00e0*/  IMAD.MOV.U32 R3, RZ, RZ, R9 ;  /* 0x000000ffff037224 */ /* 0x000fc600078e0009 */
[----:B0-----:R-:W-:-:S07]  /*00f0*/  LEA R0, R5, R0, 0x18 ;  /* 0x0000000005007211 */ /* 0x001fce00078ec0ff */
.L_x_2:
[C---:B------:R-:W-:Y:S02]  /*0100*/  IMAD R2, R3.reuse, 0x4, R0 ;  /* 0x0000000403027824 */ /* 0x040fe400078e0200 */
[----:B------:R-:W-:-:S03]  /*0110*/  VIADD R3, R3, UR4 ;  /* 0x0000000403037c36 */ /* 0x000fc60008000000 */
[----:B------:R0:W-:Y:S02]  /*0120*/  STS [R2], RZ ;  /* 0x000000ff02007388 */ /* 0x0001e40000000800 */
[----:B------:R-:W-:-:S13]  /*0130*/  ISETP.GE.AND P0, PT, R3, UR5, PT ;  /* 0x0000000503007c0c */ /* 0x000fda000bf06270 */
[----:B0-----:R-:W-:Y:S05]  /*0140*/  @!P0 BRA `(.L_x_2) ;  /* 0xfffffffc00ec8947 */ /* 0x001fea000383ffff */
.L_x_1:
[----:B------:R-:W-:Y:S05]  /*0150*/  BSYNC.RECONVERGENT B0 ;  /* 0x0000000000007941 */ /* 0x000fea0003800200 */
.L_x_0:
[----:B------:R-:W-:Y:S06]  /*0160*/  BAR.SYNC.DEFER_BLOCKING 0x0 ;  /* 0x0000000000007b1d */ /* 0x000fec0000010000 */
[----:B------:R-:W-:Y:S04]  /*0170*/  BSSY.RECONVERGENT B0, `(.L_x_3) ;  /* 0x0000013000007945 */ /* 0x000fe80003800200 */
[----:B------:R-:W-:Y:S05]  /*0180*/  @P2 BRA `(.L_x_4) ;  /* 0x0000000000442947 */ /* 0x000fea0003800000 */
[----:B------:R-:W0:Y:S01]  /*0190*/  S2R R3, SR_CgaCtaId ;  /* 0x0000000000037919 */ /* 0x000e220000008800 */
[----:B------:R-:W1:Y:S01]  /*01a0*/  LDC.64 R4, c[0x0][0x388] ;  /* 0x0000e200ff047b82 */ /* 0x000e620000000a00 */
[----:B------:R-:W-:-:S07]  /*01b0*/  MOV R2, 0x400 ;  /* 0x0000040000027802 */ /* 0x000fce0000000f00 */
[----:B------:R-:W2:Y:S01]  /*01c0*/  LDC R0, c[0x0][0x370] ;  /* 0x0000dc00ff007b82 */ /* 0x000ea20000000800 */
[----:B0-----:R-:W-:Y:S01]  /*01d0*/  LEA R11, R3, R2, 0x18 ;  /* 0x00000002030b7211 */ /* 0x001fe200078ec0ff */
[----:B-1----:R-:W-:-:S04]  /*01e0*/  IMAD.WIDE R2, R6, 0x4, R4 ;  /* 0x0000000406027825 */ /* 0x002fc800078e0204 */
[----:B------:R-:W-:-:S04]  /*01f0*/  IMAD.WIDE R4, R7, 0x4, R4 ;  /* 0x0000000407047825 */ /* 0x000fc800078e0204 */
[----:B--2---:R-:W-:-:S07]  /*0200*/  IMAD R7, R0, UR4, RZ ;  /* 0x0000000400077c24 */ /* 0x004fce000f8e02ff */
.L_x_5:
[----:B0-----:R0:W2:Y:S02]  /*0210*/  LDG.E R0, desc[UR6][R4.64] ;  /* 0x0000000604007981 */ /* 0x0010a4000c1e1900 */
[----:B0-----:R-:W-:-:S03]  /*0220*/  IMAD.WIDE R4, R7, 0x4, R4 ;  /* 0x0000000407047825 */ /* 0x001fc600078e0204 */
[----:B------:R-:W-:-:S04]  /*0230*/  ISETP.GE.U32.AND P0, PT, R4, R2, PT ;  /* 0x000000020400720c */ /* 0x000fc80003f06070 */
[----:B------:R-:W-:Y:S01]  /*0240*/  ISETP.GE.U32.AND.EX P0, PT, R5, R3, PT, P0 ;  /* 0x000000030500720c */ /* 0x000fe20003f06100 */
[----:B--2---:R-:W-:-:S05]  /*0250*/  IMAD.SHL.U32 R0, R0, 0x4, RZ ;  /* 0x0000000400007824 */ /* 0x004fca00078e00ff */
[----:B------:R-:W-:-:S05]  /*0260*/  LOP3.LUT R0, R0, 0x4, RZ, 0xc0, !PT ;  /* 0x0000000400007812 */ /* 0x000fca00078ec0ff */
[----:B------:R-:W-:-:S05]  /*0270*/  IMAD.IADD R0, R11, 0x1, R0 ;  /* 0x000000010b007824 */ /* 0x000fca00078e0200 */
[----:B------:R0:W-:Y:S01]  /*0280*/  ATOMS.POPC.INC.32 RZ, [R0+URZ] ;  /* 0x0000000000ff7f8c */ /* 0x0001e2000d8000ff */
[----:B------:R-:W-:Y:S05]  /*0290*/  @!P0 BRA `(.L_x_5) ;  /* 0xfffffffc00dc8947 */ /* 0x000fea000383ffff */
.L_x_4:
[----:B------:R-:W-:Y:S05]  /*02a0*/  BSYNC.RECONVERGENT B0 ;  /* 0x0000000000007941 */ /* 0x000fea0003800200 */
.L_x_3:
[----:B------:R-:W-:Y:S06]  /*02b0*/  BAR.SYNC.DEFER_BLOCKING 0x0 ;  /* 0x0000000000007b1d */ /* 0x000fec0000010000 */
[----:B------:R-:W-:Y:S05]  /*02c0*/  @P1 EXIT ;  /* 0x000000000000194d */ /* 0x000fea0003800000 */
[----:B------:R-:W1:Y:S01]  /*02d0*/  S2UR UR5, SR_CgaCtaId ;  /* 0x00000000000579c3 */ /* 0x000e620000008800 */
[----:B------:R-:W-:-:S07]  /*02e0*/  UMOV UR4, 0x400 ;  /* 0x0000040000047882 */ /* 0x000fce0000000000 */
[----:B------:R-:W2:Y:S01]  /*02f0*/  LDC.64 R2, c[0x0][0x380] ;  /* 0x0000e000ff027b82 */ /* 0x000ea20000000a00 */
[----:B-1----:R-:W-:-:S06]  /*0300*/  ULEA UR4, UR5, UR4, 0x18 ;  /* 0x0000000405047291 */ /* 0x002fcc000f8ec0ff */
[C---:B0-----:R-:W-:Y:S01]  /*0310*/  LEA R0, R9.reuse, UR4, 0x2 ;  /* 0x0000000409007c11 */ /* 0x041fe2000f8e10ff */
[----:B--2---:R-:W-:-:S04]  /*0320*/  IMAD.WIDE.U32 R2, R9, 0x4, R2 ;  /* 0x0000000409027825 */ /* 0x004fc800078e0002 */
[----:B------:R-:W0:Y:S04]  /*0330*/  LDS R5, [R0] ;  /* 0x0000000000057984 */ /* 0x000e280000000800 */
[----:B0-----:R-:W-:Y:S01]  /*0340*/  REDG.E.ADD.STRONG.GPU desc[UR6][R2.64], R5 ;  /* 0x000000050200798e */ /* 0x001fe2000c12e106 */
[----:B------:R-:W-:Y:S05]  /*0350*/  EXIT ;  /* 0x000000000000794d */ /* 0x000fea0003800000 */
.L_x_6:
[----:B------:R-:W-:-:S00]  /*0360*/  BRA `(.L_x_6) ;  /* 0xfffffffc00fc7947 */ /* 0x000fc0000383ffff */
[----:B------:R-:W-:-:S00]  /*0370*/  NOP ;  /* 0x0000000000007918 */ /* 0x000fc00000000000 */
        /* <DEDUP_REMOVED lines=8> */
.L_x_7:


//--------------------- .nv.shared._Z19privat_histo_kernelPiS_ii --------------------------
	.section	.nv.shared._Z19privat_histo_kernelPiS_ii,"aw",@nobits
	.sectionflags	@""
	.align	16
	.zero		1024


//--------------------- .nv.shared.reserved.0     --------------------------
	.section	.nv.shared.reserved.0,"aw",@nobits
	.weak		__nv_reservedSMEM_offset_0_alias
	.size		__nv_reservedSMEM_offset_0_alias, 0, 64
	.other		__nv_reservedSMEM_offset_0_alias,@"STO_CUDA_RESERVED_SHARED STV_DEFAULT"
__nv_reservedSMEM_offset_0_alias:
	.zero		0
	.zero		64


//--------------------- .nv.constant0._Z19privat_histo_kernelPiS_ii --------------------------
	.section	.nv.constant0._Z19privat_histo_kernelPiS_ii,"a",@progbits
	.sectionflags	@""
	.align	4
.nv.constant0._Z19privat_histo_kernelPiS_ii:
	.zero		920


//--------------------- SYMBOLS --------------------------

	.type		.nv.reservedSmem.offset0,@object
	.size		.nv.reservedSmem.offset0,0x4
	.type		.nv.reservedSmem.cap,@object
	.size		.nv.reservedSmem.cap,0x4
